//
// Generated by NVIDIA NVVM Compiler
//
// Compiler Build ID: CL-36424714
// Cuda compilation tools, release 13.0, V13.0.88
// Based on NVVM 20.0.0
//

.version 9.0
.target sm_100
.address_size 64

	// .globl	_Z11vote_ballotPiPji

.visible .entry _Z11vote_ballotPiPji(
	.param .u64 .ptr .align 1 _Z11vote_ballotPiPji_param_0,
	.param .u64 .ptr .align 1 _Z11vote_ballotPiPji_param_1,
	.param .u32 _Z11vote_ballotPiPji_param_2
)
{
	.reg .pred 	%p<5>;
	.reg .b32 	%r<11>;
	.reg .b64 	%rd<9>;

	ld.param.u64 	%rd1, [_Z11vote_ballotPiPji_param_0];
	ld.param.u64 	%rd2, [_Z11vote_ballotPiPji_param_1];
	ld.param.u32 	%r3, [_Z11vote_ballotPiPji_param_2];
	mov.u32 	%r4, %tid.x;
	mov.u32 	%r5, %ctaid.x;
	mov.u32 	%r6, %ntid.x;
	mad.lo.s32 	%r1, %r5, %r6, %r4;
	setp.ge.s32 	%p1, %r1, %r3;
	@%p1 bra 	$L__BB0_3;
	cvta.to.global.u64 	%rd3, %rd1;
	mul.wide.s32 	%rd4, %r1, 4;
	add.s64 	%rd5, %rd3, %rd4;
	ld.global.u32 	%r7, [%rd5];
	setp.gt.s32 	%p2, %r7, 0;
	mov.b32 	%r8, -1;
	vote.sync.ballot.b32 	%r2, %p2, %r8;
	and.b32  	%r9, %r1, 31;
	setp.ne.s32 	%p4, %r9, 0;
	@%p4 bra 	$L__BB0_3;
	shr.s32 	%r10, %r1, 5;
	cvta.to.global.u64 	%rd6, %rd2;
	mul.wide.s32 	%rd7, %r10, 4;
	add.s64 	%rd8, %rd6, %rd7;
	st.global.u32 	[%rd8], %r2;
$L__BB0_3:
	ret;

}


// ===== COMPILED SASS (sm_100) =====

	.target	sm_100

	.elftype	@"ET_EXEC"


//--------------------- .note.nv.tkinfo           --------------------------
	.section	.note.nv.tkinfo,"",@"SHT_NOTE"
	.sectionflags	@"SHF_NOTE_NV_TKINFO"
	.tkinfo
        /*0018*/ 	.word	0x00000002
        /*0030*/ 	.string	""
        /*0030*/ 	.string	"ptxas"
        /*0030*/ 	.string	"Cuda compilation tools, release 13.0, V13.0.88"
        /*0030*/ 	.string	"Build cuda_13.0.r13.0/compiler.36424714_0"
        /*0030*/ 	.string	"-arch sm_100 -m 64 "



//--------------------- .note.nv.cuinfo           --------------------------
	.section	.note.nv.cuinfo,"",@"SHT_NOTE"
	.sectionflags	@"SHF_NOTE_NV_CUINFO"
        /*0018*/ 	.short	0x0002
        /*001a*/ 	.short	0x0064
        /*001c*/ 	.short	0x0082
	.zero		2


//--------------------- .nv.info                  --------------------------
	.section	.nv.info,"",@"SHT_CUDA_INFO"
	.align	4


	//----- nvinfo : EIATTR_REGCOUNT
	.align		4
        /*0000*/ 	.byte	0x04, 0x2f
        /*0002*/ 	.short	(.L_1 - .L_0)
	.align		4
.L_0:
        /*0004*/ 	.word	index@(_Z11vote_ballotPiPji)
        /*0008*/ 	.word	0x0000000a


	//----- nvinfo : EIATTR_FRAME_SIZE
	.align		4
.L_1:
        /*000c*/ 	.byte	0x04, 0x11
        /*000e*/ 	.short	(.L_3 - .L_2)
	.align		4
.L_2:
        /*0010*/ 	.word	index@(_Z11vote_ballotPiPji)
        /*0014*/ 	.word	0x00000000


	//----- nvinfo : EIATTR_MIN_STACK_SIZE
	.align		4
.L_3:
        /*0018*/ 	.byte	0x04, 0x12
        /*001a*/ 	.short	(.L_5 - .L_4)
	.align		4
.L_4:
        /*001c*/ 	.word	index@(_Z11vote_ballotPiPji)
        /*0020*/ 	.word	0x00000000
.L_5:


//--------------------- .nv.compat                --------------------------
	.section	.nv.compat,"",@"SHT_CUDA_COMPAT_INFO"
	.align	4
        /*0000*/ 	.byte	0x02, 0x09, 0x00, 0x00, 0x02, 0x02, 0x01, 0x00, 0x02, 0x05, 0x05, 0x00, 0x03, 0x07, 0x01, 0x01
        /*0010*/ 	.byte	0x02, 0x03, 0x00, 0x00, 0x02, 0x06, 0x01, 0x00, 0x04, 0x0b, 0x08, 0x00, 0x09, 0x00, 0x00, 0x00
        /*0020*/ 	.byte	0x00, 0x00, 0x00, 0x00


//--------------------- .nv.info._Z11vote_ballotPiPji --------------------------
	.section	.nv.info._Z11vote_ballotPiPji,"",@"SHT_CUDA_INFO"
	.sectionflags	@""
	.align	4


	//----- nvinfo : EIATTR_CUDA_API_VERSION
	.align		4
        /*0000*/ 	.byte	0x04, 0x37
        /*0002*/ 	.short	(.L_7 - .L_6)
.L_6:
        /*0004*/ 	.word	0x00000082


	//----- nvinfo : EIATTR_KPARAM_INFO
	.align		4
.L_7:
        /*0008*/ 	.byte	0x04, 0x17
        /*000a*/ 	.short	(.L_9 - .L_8)
.L_8:
        /*000c*/ 	.word	0x00000000
        /*0010*/ 	.short	0x0002
        /*0012*/ 	.short	0x0010
        /*0014*/ 	.byte	0x00, 0xf0, 0x11, 0x00


	//----- nvinfo : EIATTR_KPARAM_INFO
	.align		4
.L_9:
        /*0018*/ 	.byte	0x04, 0x17
        /*001a*/ 	.short	(.L_11 - .L_10)
.L_10:
        /*001c*/ 	.word	0x00000000
        /*0020*/ 	.short	0x0001
        /*0022*/ 	.short	0x0008
        /*0024*/ 	.byte	0x00, 0xf5, 0x21, 0x00


	//----- nvinfo : EIATTR_KPARAM_INFO
	.align		4
.L_11:
        /*0028*/ 	.byte	0x04, 0x17
        /*002a*/ 	.short	(.L_13 - .L_12)
.L_12:
        /*002c*/ 	.word	0x00000000
        /*0030*/ 	.short	0x0000
        /*0032*/ 	.short	0x0000
        /*0034*/ 	.byte	0x00, 0xf5, 0x21, 0x00


	//----- nvinfo : EIATTR_SPARSE_MMA_MASK
	.align		4
.L_13:
        /*0038*/ 	.byte	0x03, 0x50
        /*003a*/ 	.short	0x0000


	//----- nvinfo : EIATTR_MAXREG_COUNT
	.align		4
        /*003c*/ 	.byte	0x03, 0x1b
        /*003e*/ 	.short	0x00ff


	//----- nvinfo : EIATTR_MERCURY_ISA_VERSION
	.align		4
        /*0040*/ 	.byte	0x03, 0x5f
        /*0042*/ 	.short	0x0101


	//----- nvinfo : EIATTR_COOP_GROUP_MASK_REGIDS
	.align		4
        /*0044*/ 	.byte	0x04, 0x29
        /*0046*/ 	.short	(.L_15 - .L_14)


	//   ....[0]....
.L_14:
        /*0048*/ 	.word	0xffffffff


	//----- nvinfo : EIATTR_COOP_GROUP_INSTR_OFFSETS
	.align		4
.L_15:
        /*004c*/ 	.byte	0x04, 0x28
        /*004e*/ 	.short	(.L_17 - .L_16)


	//   ....[0]....
.L_16:
        /*0050*/ 	.word	0x000000e0


	//----- nvinfo : EIATTR_VRC_CTA_INIT_COUNT
	.align		4
.L_17:
        /*0054*/ 	.byte	0x02, 0x4a
	.zero		1
	.zero		1


	//----- nvinfo : EIATTR_EXIT_INSTR_OFFSETS
	.align		4
        /*0058*/ 	.byte	0x04, 0x1c
        /*005a*/ 	.short	(.L_19 - .L_18)


	//   ....[0]....
.L_18:
        /*005c*/ 	.word	0x00000070


	//   ....[1]....
        /*0060*/ 	.word	0x000000f0


	//   ....[2]....
        /*0064*/ 	.word	0x00000140


	//----- nvinfo : EIATTR_CBANK_PARAM_SIZE
	.align		4
.L_19:
        /*0068*/ 	.byte	0x03, 0x19
        /*006a*/ 	.short	0x0014


	//----- nvinfo : EIATTR_PARAM_CBANK
	.align		4
        /*006c*/ 	.byte	0x04, 0x0a
        /*006e*/ 	.short	(.L_21 - .L_20)
	.align		4
.L_20:
        /*0070*/ 	.word	index@(.nv.constant0._Z11vote_ballotPiPji)
        /*0074*/ 	.short	0x0380
        /*0076*/ 	.short	0x0014


	//----- nvinfo : EIATTR_SW_WAR
	.align		4
.L_21:
        /*0078*/ 	.byte	0x04, 0x36
        /*007a*/ 	.short	(.L_23 - .L_22)
.L_22:
        /*007c*/ 	.word	0x00000008
.L_23:


//--------------------- .nv.callgraph             --------------------------
	.section	.nv.callgraph,"",@"SHT_CUDA_CALLGRAPH"
	.align	4
	.sectionentsize	8
	.align		4
        /*0000*/ 	.word	0x00000000
	.align		4
        /*0004*/ 	.word	0xffffffff
	.align		4
        /*0008*/ 	.word	0x00000000
	.align		4
        /*000c*/ 	.word	0xfffffffe
	.align		4
        /*0010*/ 	.word	0x00000000
	.align		4
        /*0014*/ 	.word	0xfffffffd
	.align		4
        /*0018*/ 	.word	0x00000000
	.align		4
        /*001c*/ 	.word	0xfffffffc


//--------------------- .text._Z11vote_ballotPiPji --------------------------
	.section	.text._Z11vote_ballotPiPji,"ax",@progbits
	.align	128
        .global         _Z11vote_ballotPiPji
        .type           _Z11vote_ballotPiPji,@function
        .size           _Z11vote_ballotPiPji,(.L_x_1 - _Z11vote_ballotPiPji)
        .other          _Z11vote_ballotPiPji,@"STO_CUDA_ENTRY STV_DEFAULT"
_Z11vote_ballotPiPji:
.text._Z11vote_ballotPiPji:
[----:B------:R-:W-:Y:S01]  /*0000*/  LDC R1, c[0x0][0x37c] ;  /* 0x0000df00ff017b82 */ /* 0x000fe20000000800 */
[----:B------:R-:W0:Y:S07]  /*0010*/  S2R R5, SR_TID.X ;  /* 0x0000000000057919 */ /* 0x000e2e0000002100 */
[----:B------:R-:W0:Y:S01]  /*0020*/  S2UR UR4, SR_CTAID.X ;  /* 0x00000000000479c3 */ /* 0x000e220000002500 */
[----:B------:R-:W1:Y:S07]  /*0030*/  LDCU UR5, c[0x0][0x390] ;  /* 0x00007200ff0577ac */ /* 0x000e6e0008000800 */
[----:B------:R-:W0:Y:S02]  /*0040*/  LDC R0, c[0x0][0x360] ;  /* 0x0000d800ff007b82 */ /* 0x000e240000000800 */
[----:B0-----:R-:W-:-:S05]  /*0050*/  IMAD R5, R0, UR4, R5 ;  /* 0x0000000400057c24 */ /* 0x001fca000f8e0205 */
[----:B-1----:R-:W-:-:S13]  /*0060*/  ISETP.GE.AND P0, PT, R5, UR5, PT ;  /* 0x0000000505007c0c */ /* 0x002fda000bf06270 */
[----:B------:R-:W-:Y:S05]  /*0070*/  @P0 EXIT ;  /* 0x000000000000094d */ /* 0x000fea0003800000 */
[----:B------:R-:W0:Y:S01]  /*0080*/  LDC.64 R2, c[0x0][0x380] ;  /* 0x0000e000ff027b82 */ /* 0x000e220000000a00 */
[----:B------:R-:W1:Y:S01]  /*0090*/  LDCU.64 UR4, c[0x0][0x358] ;  /* 0x00006b00ff0477ac */ /* 0x000e620008000a00 */
[----:B0-----:R-:W-:-:S06]  /*00a0*/  IMAD.WIDE R2, R5, 0x4, R2 ;  /* 0x0000000405027825 */ /* 0x001fcc00078e0202 */
[----:B-1----:R-:W2:Y:S01]  /*00b0*/  LDG.E R2, desc[UR4][R2.64] ;  /* 0x0000000402027981 */ /* 0x002ea2000c1e1900 */
[----:B------:R-:W-:Y:S02]  /*00c0*/  LOP3.LUT P1, RZ, R5, 0x1f, RZ, 0xc0, !PT ;  /* 0x0000001f05ff7812 */ /* 0x000fe4000782c0ff */
[----:B--2---:R-:W-:-:S13]  /*00d0*/  ISETP.GT.AND P0, PT, R2, RZ, PT ;  /* 0x000000ff0200720c */ /* 0x004fda0003f04270 */
[----:B------:R-:W-:Y:S01]  /*00e0*/  VOTE.ANY R7, PT, P0 ;  /* 0x0000000000077806 */ /* 0x000fe200000e0100 */
[----:B------:R-:W-:Y:S06]  /*00f0*/  @P1 EXIT ;  /* 0x000000000000194d */ /* 0x000fec0003800000 */
[----:B------:R-:W0:Y:S01]  /*0100*/  LDC.64 R2, c[0x0][0x388] ;  /* 0x0000e200ff027b82 */ /* 0x000e220000000a00 */
[----:B------:R-:W-:-:S05]  /*0110*/  SHF.R.S32.HI R5, RZ, 0x5, R5 ;  /* 0x00000005ff057819 */ /* 0x000fca0000011405 */
[----:B0-----:R-:W-:-:S05]  /*0120*/  IMAD.WIDE R2, R5, 0x4, R2 ;  /* 0x0000000405027825 */ /* 0x001fca00078e0202 */
[----:B------:R-:W-:Y:S01]  /*0130*/  STG.E desc[UR4][R2.64], R7 ;  /* 0x0000000702007986 */ /* 0x000fe2000c101904 */
[----:B------:R-:W-:Y:S05]  /*0140*/  EXIT ;  /* 0x000000000000794d */ /* 0x000fea0003800000 */
.L_x_0:
[----:B------:R-:W-:-:S00]  /*0150*/  BRA `(.L_x_0) ;  /* 0xfffffffc00fc7947 */ /* 0x000fc0000383ffff */
[----:B------:R-:W-:-:S00]  /*0160*/  NOP ;  /* 0x0000000000007918 */ /* 0x000fc00000000000 */
        /* <DEDUP_REMOVED lines=9> */
.L_x_1:


//--------------------- .nv.shared.reserved.0     --------------------------
	.section	.nv.shared.reserved.0,"aw",@nobits
	.weak		__nv_reservedSMEM_offset_0_alias
	.size		__nv_reservedSMEM_offset_0_alias, 0, 64
	.other		__nv_reservedSMEM_offset_0_alias,@"STO_CUDA_RESERVED_SHARED STV_DEFAULT"
__nv_reservedSMEM_offset_0_alias:
	.zero		0
	.zero		64


//--------------------- .nv.constant0._Z11vote_ballotPiPji --------------------------
	.section	.nv.constant0._Z11vote_ballotPiPji,"a",@progbits
	.sectionflags	@""
	.align	4
.nv.constant0._Z11vote_ballotPiPji:
	.zero		916


//--------------------- SYMBOLS --------------------------

	.type		.nv.reservedSmem.offset0,@object
	.size		.nv.reservedSmem.offset0,0x4
